//
// Generated by NVIDIA NVVM Compiler
//
// Compiler Build ID: CL-36424714
// Cuda compilation tools, release 13.0, V13.0.88
// Based on NVVM 20.0.0
//

.version 9.0
.target sm_100
.address_size 64

	// .globl	_Z10YourkernelP6uchar3fii
.extern .func __assertfail
(
	.param .b64 __assertfail_param_0,
	.param .b64 __assertfail_param_1,
	.param .b32 __assertfail_param_2,
	.param .b64 __assertfail_param_3,
	.param .b64 __assertfail_param_4
)
;
.global .align 1 .b8 __unnamed_1[43] = {118, 111, 105, 100, 32, 89, 111, 117, 114, 107, 101, 114, 110, 101, 108, 40, 117, 99, 104, 97, 114, 51, 32, 42, 44, 32, 102, 108, 111, 97, 116, 44, 32, 105, 110, 116, 44, 32, 105, 110, 116, 41};
.global .align 1 .b8 $str[23] = {111, 102, 102, 115, 101, 116, 32, 60, 32, 40, 68, 73, 77, 88, 32, 42, 32, 68, 73, 77, 89, 41};
.global .align 1 .b8 $str$1[27] = {47, 116, 109, 112, 47, 115, 97, 115, 115, 95, 99, 117, 95, 105, 118, 103, 97, 109, 51, 109, 95, 47, 107, 46, 99, 117};

.visible .entry _Z10YourkernelP6uchar3fii(
	.param .u64 .ptr .align 1 _Z10YourkernelP6uchar3fii_param_0,
	.param .f32 _Z10YourkernelP6uchar3fii_param_1,
	.param .u32 _Z10YourkernelP6uchar3fii_param_2,
	.param .u32 _Z10YourkernelP6uchar3fii_param_3
)
{
	.reg .pred 	%p<2>;
	.reg .b16 	%rs<2>;
	.reg .b32 	%r<15>;
	.reg .b32 	%f<8>;
	.reg .b64 	%rd<11>;

	ld.param.u64 	%rd1, [_Z10YourkernelP6uchar3fii_param_0];
	ld.param.u32 	%r2, [_Z10YourkernelP6uchar3fii_param_2];
	ld.param.u32 	%r3, [_Z10YourkernelP6uchar3fii_param_3];
	mov.u32 	%r4, %ctaid.x;
	mov.u32 	%r5, %ntid.x;
	mov.u32 	%r6, %tid.x;
	mad.lo.s32 	%r7, %r4, %r5, %r6;
	mov.u32 	%r8, %ctaid.y;
	mov.u32 	%r9, %ntid.y;
	mov.u32 	%r10, %tid.y;
	mad.lo.s32 	%r11, %r8, %r9, %r10;
	mad.lo.s32 	%r1, %r2, %r7, %r11;
	cvt.rn.f32.u32 	%f3, %r4;
	cvt.rn.f32.u32 	%f4, %r5;
	div.rn.f32 	%f1, %f3, %f4;
	cvt.rn.f32.u32 	%f5, %r8;
	div.rn.f32 	%f2, %f5, %f4;
	mul.lo.s32 	%r12, %r3, %r2;
	setp.lt.s32 	%p1, %r1, %r12;
	@%p1 bra 	$L__BB0_2;
	mov.u64 	%rd2, $str;
	cvta.global.u64 	%rd3, %rd2;
	mov.u64 	%rd4, $str$1;
	cvta.global.u64 	%rd5, %rd4;
	mov.u64 	%rd6, __unnamed_1;
	cvta.global.u64 	%rd7, %rd6;
	{ // callseq 0, 0
	.param .b64 param0;
	st.param.b64 	[param0], %rd3;
	.param .b64 param1;
	st.param.b64 	[param1], %rd5;
	.param .b32 param2;
	st.param.b32 	[param2], 18;
	.param .b64 param3;
	st.param.b64 	[param3], %rd7;
	.param .b64 param4;
	st.param.b64 	[param4], 1;
	call.uni 
	__assertfail, 
	(
	param0, 
	param1, 
	param2, 
	param3, 
	param4
	);
	} // callseq 0
$L__BB0_2:
	mul.f32 	%f6, %f2, 0f43800000;
	cvt.rzi.u32.f32 	%r13, %f6;
	mul.f32 	%f7, %f1, 0f43800000;
	cvt.rzi.u32.f32 	%r14, %f7;
	cvta.to.global.u64 	%rd8, %rd1;
	mul.wide.s32 	%rd9, %r1, 3;
	add.s64 	%rd10, %rd8, %rd9;
	st.global.u8 	[%rd10], %r14;
	st.global.u8 	[%rd10+1], %r13;
	mov.b16 	%rs1, 0;
	st.global.u8 	[%rd10+2], %rs1;
	ret;

}


// ===== COMPILED SASS (sm_100) =====

	.target	sm_100

	.elftype	@"ET_EXEC"


//--------------------- .note.nv.tkinfo           --------------------------
	.section	.note.nv.tkinfo,"",@"SHT_NOTE"
	.sectionflags	@"SHF_NOTE_NV_TKINFO"
	.tkinfo
        /*0018*/ 	.word	0x00000002
        /*0030*/ 	.string	""
        /*0030*/ 	.string	"ptxas"
        /*0030*/ 	.string	"Cuda compilation tools, release 13.0, V13.0.88"
        /*0030*/ 	.string	"Build cuda_13.0.r13.0/compiler.36424714_0"
        /*0030*/ 	.string	"-arch sm_100 -m 64 "



//--------------------- .note.nv.cuinfo           --------------------------
	.section	.note.nv.cuinfo,"",@"SHT_NOTE"
	.sectionflags	@"SHF_NOTE_NV_CUINFO"
        /*0018*/ 	.short	0x0002
        /*001a*/ 	.short	0x0064
        /*001c*/ 	.short	0x0082
	.zero		2


//--------------------- .nv.info                  --------------------------
	.section	.nv.info,"",@"SHT_CUDA_INFO"
	.align	4


	//----- nvinfo : EIATTR_REGCOUNT
	.align		4
        /*0000*/ 	.byte	0x04, 0x2f
        /*0002*/ 	.short	(.L_4 - .L_3)
	.align		4
.L_3:
        /*0004*/ 	.word	index@(_Z10YourkernelP6uchar3fii)
        /*0008*/ 	.word	0x00000018


	//----- nvinfo : EIATTR_FRAME_SIZE
	.align		4
.L_4:
        /*000c*/ 	.byte	0x04, 0x11
        /*000e*/ 	.short	(.L_6 - .L_5)
	.align		4
.L_5:
        /*0010*/ 	.word	index@($__internal_0_$__cuda_sm3x_div_rn_noftz_f32_slowpath)
        /*0014*/ 	.word	0x00000000


	//----- nvinfo : EIATTR_FRAME_SIZE
	.align		4
.L_6:
        /*0018*/ 	.byte	0x04, 0x11
        /*001a*/ 	.short	(.L_8 - .L_7)
	.align		4
.L_7:
        /*001c*/ 	.word	index@(_Z10YourkernelP6uchar3fii)
        /*0020*/ 	.word	0x00000000


	//----- nvinfo : EIATTR_MIN_STACK_SIZE
	.align		4
.L_8:
        /*0024*/ 	.byte	0x04, 0x12
        /*0026*/ 	.short	(.L_10 - .L_9)
	.align		4
.L_9:
        /*0028*/ 	.word	index@(_Z10YourkernelP6uchar3fii)
        /*002c*/ 	.word	0x00000000
.L_10:


//--------------------- .nv.compat                --------------------------
	.section	.nv.compat,"",@"SHT_CUDA_COMPAT_INFO"
	.align	4
        /*0000*/ 	.byte	0x02, 0x09, 0x00, 0x00, 0x02, 0x02, 0x01, 0x00, 0x02, 0x05, 0x05, 0x00, 0x03, 0x07, 0x01, 0x01
        /*0010*/ 	.byte	0x02, 0x03, 0x00, 0x00, 0x02, 0x06, 0x01, 0x00, 0x04, 0x0b, 0x08, 0x00, 0x01, 0x00, 0x00, 0x00
        /*0020*/ 	.byte	0x00, 0x00, 0x00, 0x00


//--------------------- .nv.info._Z10YourkernelP6uchar3fii --------------------------
	.section	.nv.info._Z10YourkernelP6uchar3fii,"",@"SHT_CUDA_INFO"
	.sectionflags	@""
	.align	4


	//----- nvinfo : EIATTR_CUDA_API_VERSION
	.align		4
        /*0000*/ 	.byte	0x04, 0x37
        /*0002*/ 	.short	(.L_12 - .L_11)
.L_11:
        /*0004*/ 	.word	0x00000082


	//----- nvinfo : EIATTR_KPARAM_INFO
	.align		4
.L_12:
        /*0008*/ 	.byte	0x04, 0x17
        /*000a*/ 	.short	(.L_14 - .L_13)
.L_13:
        /*000c*/ 	.word	0x00000000
        /*0010*/ 	.short	0x0003
        /*0012*/ 	.short	0x0010
        /*0014*/ 	.byte	0x00, 0xf0, 0x11, 0x00


	//----- nvinfo : EIATTR_KPARAM_INFO
	.align		4
.L_14:
        /*0018*/ 	.byte	0x04, 0x17
        /*001a*/ 	.short	(.L_16 - .L_15)
.L_15:
        /*001c*/ 	.word	0x00000000
        /*0020*/ 	.short	0x0002
        /*0022*/ 	.short	0x000c
        /*0024*/ 	.byte	0x00, 0xf0, 0x11, 0x00


	//----- nvinfo : EIATTR_KPARAM_INFO
	.align		4
.L_16:
        /*0028*/ 	.byte	0x04, 0x17
        /*002a*/ 	.short	(.L_18 - .L_17)
.L_17:
        /*002c*/ 	.word	0x00000000
        /*0030*/ 	.short	0x0001
        /*0032*/ 	.short	0x0008
        /*0034*/ 	.byte	0x00, 0xf0, 0x11, 0x00


	//----- nvinfo : EIATTR_KPARAM_INFO
	.align		4
.L_18:
        /*0038*/ 	.byte	0x04, 0x17
        /*003a*/ 	.short	(.L_20 - .L_19)
.L_19:
        /*003c*/ 	.word	0x00000000
        /*0040*/ 	.short	0x0000
        /*0042*/ 	.short	0x0000
        /*0044*/ 	.byte	0x00, 0xf5, 0x21, 0x00


	//----- nvinfo : EIATTR_SPARSE_MMA_MASK
	.align		4
.L_20:
        /*0048*/ 	.byte	0x03, 0x50
        /*004a*/ 	.short	0x0000


	//----- nvinfo : EIATTR_MAXREG_COUNT
	.align		4
        /*004c*/ 	.byte	0x03, 0x1b
        /*004e*/ 	.short	0x00ff


	//----- nvinfo : EIATTR_EXTERNS
	.align		4
        /*0050*/ 	.byte	0x04, 0x0f
        /*0052*/ 	.short	(.L_22 - .L_21)


	//   ....[0]....
	.align		4
.L_21:
        /*0054*/ 	.word	index@(__assertfail)


	//----- nvinfo : EIATTR_MERCURY_ISA_VERSION
	.align		4
.L_22:
        /*0058*/ 	.byte	0x03, 0x5f
        /*005a*/ 	.short	0x0101


	//----- nvinfo : EIATTR_VRC_CTA_INIT_COUNT
	.align		4
        /*005c*/ 	.byte	0x02, 0x4a
	.zero		1
	.zero		1


	//----- nvinfo : EIATTR_SYSCALL_OFFSETS
	.align		4
        /*0060*/ 	.byte	0x04, 0x46
        /*0062*/ 	.short	(.L_24 - .L_23)


	//   ....[0]....
.L_23:
        /*0064*/ 	.word	0x000003b0


	//----- nvinfo : EIATTR_EXIT_INSTR_OFFSETS
	.align		4
.L_24:
        /*0068*/ 	.byte	0x04, 0x1c
        /*006a*/ 	.short	(.L_26 - .L_25)


	//   ....[0]....
.L_25:
        /*006c*/ 	.word	0x00000460


	//----- nvinfo : EIATTR_CRS_STACK_SIZE
	.align		4
.L_26:
        /*0070*/ 	.byte	0x04, 0x1e
        /*0072*/ 	.short	(.L_28 - .L_27)
.L_27:
        /*0074*/ 	.word	0x00000000


	//----- nvinfo : EIATTR_CBANK_PARAM_SIZE
	.align		4
.L_28:
        /*0078*/ 	.byte	0x03, 0x19
        /*007a*/ 	.short	0x0014


	//----- nvinfo : EIATTR_PARAM_CBANK
	.align		4
        /*007c*/ 	.byte	0x04, 0x0a
        /*007e*/ 	.short	(.L_30 - .L_29)
	.align		4
.L_29:
        /*0080*/ 	.word	index@(.nv.constant0._Z10YourkernelP6uchar3fii)
        /*0084*/ 	.short	0x0380
        /*0086*/ 	.short	0x0014


	//----- nvinfo : EIATTR_SW_WAR
	.align		4
.L_30:
        /*0088*/ 	.byte	0x04, 0x36
        /*008a*/ 	.short	(.L_32 - .L_31)
.L_31:
        /*008c*/ 	.word	0x00000008
.L_32:


//--------------------- .nv.callgraph             --------------------------
	.section	.nv.callgraph,"",@"SHT_CUDA_CALLGRAPH"
	.align	4
	.sectionentsize	8
	.align		4
        /*0000*/ 	.word	0x00000000
	.align		4
        /*0004*/ 	.word	0xffffffff
	.align		4
        /*0008*/ 	.word	index@(_Z10YourkernelP6uchar3fii)
	.align		4
        /*000c*/ 	.word	index@(__assertfail)
	.align		4
        /*0010*/ 	.word	0x00000000
	.align		4
        /*0014*/ 	.word	0xfffffffe
	.align		4
        /*0018*/ 	.word	0x00000000
	.align		4
        /*001c*/ 	.word	0xfffffffd
	.align		4
        /*0020*/ 	.word	0x00000000
	.align		4
        /*0024*/ 	.word	0xfffffffc


//--------------------- .nv.constant4             --------------------------
	.section	.nv.constant4,"a",@progbits
	.align	8
	.align		8
.nv.constant4:
        /*0000*/ 	.dword	__assertfail
	.align		8
        /*0008*/ 	.dword	__unnamed_1
	.align		8
        /*0010*/ 	.dword	$str
	.align		8
        /*0018*/ 	.dword	$str$1


//--------------------- .text._Z10YourkernelP6uchar3fii --------------------------
	.section	.text._Z10YourkernelP6uchar3fii,"ax",@progbits
	.align	128
        .global         _Z10YourkernelP6uchar3fii
        .type           _Z10YourkernelP6uchar3fii,@function
        .size           _Z10YourkernelP6uchar3fii,(.L_x_13 - _Z10YourkernelP6uchar3fii)
        .other          _Z10YourkernelP6uchar3fii,@"STO_CUDA_ENTRY STV_DEFAULT"
_Z10YourkernelP6uchar3fii:
.text._Z10YourkernelP6uchar3fii:
[----:B------:R-:W0:Y:S08]  /*0000*/  LDC R1, c[0x0][0x37c] ;  /* 0x0000df00ff017b82 */ /* 0x000e300000000800 */
[----:B------:R-:W1:Y:S01]  /*0010*/  LDC R16, c[0x0][0x360] ;  /* 0x0000d800ff107b82 */ /* 0x000e620000000800 */
[----:B------:R-:W2:Y:S01]  /*0020*/  S2R R9, SR_TID.Y ;  /* 0x0000000000097919 */ /* 0x000ea20000002200 */
[----:B------:R-:W3:Y:S01]  /*0030*/  LDCU UR6, c[0x0][0x38c] ;  /* 0x00007180ff0677ac */ /* 0x000ee20008000800 */
[----:B------:R-:W4:Y:S05]  /*0040*/  S2R R7, SR_TID.X ;  /* 0x0000000000077919 */ /* 0x000f2a0000002100 */
[----:B------:R-:W5:Y:S08]  /*0050*/  S2UR UR4, SR_CTAID.X ;  /* 0x00000000000479c3 */ /* 0x000f700000002500 */
[----:B------:R-:W2:Y:S01]  /*0060*/  S2UR UR5, SR_CTAID.Y ;  /* 0x00000000000579c3 */ /* 0x000ea20000002600 */
[----:B-1----:R-:W-:-:S07]  /*0070*/  I2FP.F32.U32 R3, R16 ;  /* 0x0000001000037245 */ /* 0x002fce0000201000 */
[----:B------:R-:W2:Y:S01]  /*0080*/  LDC R4, c[0x0][0x364] ;  /* 0x0000d900ff047b82 */ /* 0x000ea20000000800 */
[----:B------:R-:W1:Y:S01]  /*0090*/  MUFU.RCP R2, R3 ;  /* 0x0000000300027308 */ /* 0x000e620000001000 */
[----:B-----5:R-:W-:-:S07]  /*00a0*/  I2FP.F32.U32 R0, UR4 ;  /* 0x0000000400007c45 */ /* 0x020fce0008201000 */
[----:B------:R-:W5:Y:S01]  /*00b0*/  FCHK P0, R0, R3 ;  /* 0x0000000300007302 */ /* 0x000f620000000000 */
[----:B----4-:R-:W-:Y:S02]  /*00c0*/  IMAD R16, R16, UR4, R7 ;  /* 0x0000000410107c24 */ /* 0x010fe4000f8e0207 */
[----:B-1----:R-:W-:-:S04]  /*00d0*/  FFMA R5, -R3, R2, 1 ;  /* 0x3f80000003057423 */ /* 0x002fc80000000102 */
[----:B------:R-:W-:Y:S01]  /*00e0*/  FFMA R17, R2, R5, R2 ;  /* 0x0000000502117223 */ /* 0x000fe20000000002 */
[----:B--2---:R-:W-:-:S03]  /*00f0*/  IMAD R5, R4, UR5, R9 ;  /* 0x0000000504057c24 */ /* 0x004fc6000f8e0209 */
[----:B------:R-:W-:Y:S01]  /*0100*/  FFMA R2, R0, R17, RZ ;  /* 0x0000001100027223 */ /* 0x000fe200000000ff */
[----:B---3--:R-:W-:-:S03]  /*0110*/  IMAD R16, R16, UR6, R5 ;  /* 0x0000000610107c24 */ /* 0x008fc6000f8e0205 */
[----:B------:R-:W-:-:S04]  /*0120*/  FFMA R4, -R3, R2, R0 ;  /* 0x0000000203047223 */ /* 0x000fc80000000100 */
[----:B------:R-:W-:Y:S01]  /*0130*/  FFMA R17, R17, R4, R2 ;  /* 0x0000000411117223 */ /* 0x000fe20000000002 */
[----:B0----5:R-:W-:Y:S06]  /*0140*/  @!P0 BRA `(.L_x_0) ;  /* 0x00000000000c8947 */ /* 0x021fec0003800000 */
[----:B------:R-:W-:-:S07]  /*0150*/  MOV R2, 0x170 ;  /* 0x0000017000027802 */ /* 0x000fce0000000f00 */
[----:B------:R-:W-:Y:S05]  /*0160*/  CALL.REL.NOINC `($__internal_0_$__cuda_sm3x_div_rn_noftz_f32_slowpath) ;  /* 0x0000000000c07944 */ /* 0x000fea0003c00000 */
[----:B------:R-:W-:-:S07]  /*0170*/  IMAD.MOV.U32 R17, RZ, RZ, R0 ;  /* 0x000000ffff117224 */ /* 0x000fce00078e0000 */
.L_x_0:
[----:B------:R-:W0:Y:S01]  /*0180*/  MUFU.RCP R0, R3 ;  /* 0x0000000300007308 */ /* 0x000e220000001000 */
[----:B------:R-:W-:-:S07]  /*0190*/  I2FP.F32.U32 R2, UR5 ;  /* 0x0000000500027c45 */ /* 0x000fce0008201000 */
[----:B------:R-:W1:Y:S01]  /*01a0*/  FCHK P0, R2, R3 ;  /* 0x0000000302007302 */ /* 0x000e620000000000 */
[----:B0-----:R-:W-:-:S04]  /*01b0*/  FFMA R5, -R3, R0, 1 ;  /* 0x3f80000003057423 */ /* 0x001fc80000000100 */
[----:B------:R-:W-:-:S04]  /*01c0*/  FFMA R0, R0, R5, R0 ;  /* 0x0000000500007223 */ /* 0x000fc80000000000 */
[----:B------:R-:W-:-:S04]  /*01d0*/  FFMA R5, R0, R2, RZ ;  /* 0x0000000200057223 */ /* 0x000fc800000000ff */
[----:B------:R-:W-:-:S04]  /*01e0*/  FFMA R18, -R3, R5, R2 ;  /* 0x0000000503127223 */ /* 0x000fc80000000102 */
[----:B------:R-:W-:Y:S01]  /*01f0*/  FFMA R18, R0, R18, R5 ;  /* 0x0000001200127223 */ /* 0x000fe20000000005 */
[----:B-1----:R-:W-:Y:S06]  /*0200*/  @!P0 BRA `(.L_x_1) ;  /* 0x0000000000108947 */ /* 0x002fec0003800000 */
[----:B------:R-:W-:Y:S01]  /*0210*/  IMAD.MOV.U32 R0, RZ, RZ, R2 ;  /* 0x000000ffff007224 */ /* 0x000fe200078e0002 */
[----:B------:R-:W-:-:S07]  /*0220*/  MOV R2, 0x240 ;  /* 0x0000024000027802 */ /* 0x000fce0000000f00 */
[----:B------:R-:W-:Y:S05]  /*0230*/  CALL.REL.NOINC `($__internal_0_$__cuda_sm3x_div_rn_noftz_f32_slowpath) ;  /* 0x00000000008c7944 */ /* 0x000fea0003c00000 */
[----:B------:R-:W-:-:S07]  /*0240*/  IMAD.MOV.U32 R18, RZ, RZ, R0 ;  /* 0x000000ffff127224 */ /* 0x000fce00078e0000 */
.L_x_1:
[----:B------:R-:W0:Y:S01]  /*0250*/  LDCU UR4, c[0x0][0x390] ;  /* 0x00007200ff0477ac */ /* 0x000e220008000800 */
[----:B------:R-:W-:Y:S01]  /*0260*/  BSSY.RECONVERGENT B6, `(.L_x_2) ;  /* 0x0000016000067945 */ /* 0x000fe20003800200 */
[----:B------:R-:W0:Y:S01]  /*0270*/  LDCU UR5, c[0x0][0x38c] ;  /* 0x00007180ff0577ac */ /* 0x000e220008000800 */
[----:B------:R-:W1:Y:S01]  /*0280*/  LDCU.64 UR36, c[0x0][0x358] ;  /* 0x00006b00ff2477ac */ /* 0x000e620008000a00 */
[----:B0-----:R-:W-:-:S06]  /*0290*/  UIMAD UR4, UR5, UR4, URZ ;  /* 0x00000004050472a4 */ /* 0x001fcc000f8e02ff */
[----:B------:R-:W-:-:S13]  /*02a0*/  ISETP.GE.AND P0, PT, R16, UR4, PT ;  /* 0x0000000410007c0c */ /* 0x000fda000bf06270 */
[----:B-1----:R-:W-:Y:S05]  /*02b0*/  @!P0 BRA `(.L_x_3) ;  /* 0x0000000000408947 */ /* 0x002fea0003800000 */
[----:B------:R-:W-:Y:S01]  /*02c0*/  MOV R2, 0x0 ;  /* 0x0000000000027802 */ /* 0x000fe20000000f00 */
[----:B------:R-:W0:Y:S01]  /*02d0*/  LDCU.64 UR4, c[0x4][0x10] ;  /* 0x01000200ff0477ac */ /* 0x000e220008000a00 */
[----:B------:R-:W-:Y:S02]  /*02e0*/  IMAD.MOV.U32 R8, RZ, RZ, 0x12 ;  /* 0x00000012ff087424 */ /* 0x000fe400078e00ff */
[----:B------:R-:W-:Y:S01]  /*02f0*/  IMAD.MOV.U32 R12, RZ, RZ, 0x1 ;  /* 0x00000001ff0c7424 */ /* 0x000fe200078e00ff */
[----:B------:R-:W1:Y:S01]  /*0300*/  LDCU.64 UR6, c[0x4][0x18] ;  /* 0x01000300ff0677ac */ /* 0x000e620008000a00 */
[----:B------:R-:W2:Y:S01]  /*0310*/  LDC.64 R2, c[0x4][R2] ;  /* 0x0100000002027b82 */ /* 0x000ea20000000a00 */
[----:B------:R-:W-:Y:S01]  /*0320*/  IMAD.MOV.U32 R13, RZ, RZ, RZ ;  /* 0x000000ffff0d7224 */ /* 0x000fe200078e00ff */
[----:B------:R-:W3:Y:S01]  /*0330*/  LDCU.64 UR8, c[0x4][0x8] ;  /* 0x01000100ff0877ac */ /* 0x000ee20008000a00 */
[----:B0-----:R-:W-:Y:S02]  /*0340*/  IMAD.U32 R4, RZ, RZ, UR4 ;  /* 0x00000004ff047e24 */ /* 0x001fe4000f8e00ff */
[----:B------:R-:W-:-:S02]  /*0350*/  IMAD.U32 R5, RZ, RZ, UR5 ;  /* 0x00000005ff057e24 */ /* 0x000fc4000f8e00ff */
[----:B-1----:R-:W-:Y:S02]  /*0360*/  IMAD.U32 R6, RZ, RZ, UR6 ;  /* 0x00000006ff067e24 */ /* 0x002fe4000f8e00ff */
[----:B------:R-:W-:Y:S01]  /*0370*/  IMAD.U32 R7, RZ, RZ, UR7 ;  /* 0x00000007ff077e24 */ /* 0x000fe2000f8e00ff */
[----:B---3--:R-:W-:Y:S01]  /*0380*/  MOV R10, UR8 ;  /* 0x00000008000a7c02 */ /* 0x008fe20008000f00 */
[----:B------:R-:W-:-:S07]  /*0390*/  IMAD.U32 R11, RZ, RZ, UR9 ;  /* 0x00000009ff0b7e24 */ /* 0x000fce000f8e00ff */
[----:B------:R-:W-:-:S07]  /*03a0*/  LEPC R20, `(.L_x_3) ;  /* 0x000000001014794e */ /* 0x000fce0000000000 */
[----:B--2---:R-:W-:Y:S05]  /*03b0*/  CALL.ABS.NOINC R2 ;  /* 0x0000000002007343 */ /* 0x004fea0003c00000 */
.L_x_3:
[----:B------:R-:W-:Y:S05]  /*03c0*/  BSYNC.RECONVERGENT B6 ;  /* 0x0000000000067941 */ /* 0x000fea0003800200 */
.L_x_2:
[----:B------:R-:W0:Y:S01]  /*03d0*/  LDC.64 R2, c[0x0][0x380] ;  /* 0x0000e000ff027b82 */ /* 0x000e220000000a00 */
[----:B------:R-:W-:Y:S01]  /*03e0*/  FMUL R0, R17, 256 ;  /* 0x4380000011007820 */ /* 0x000fe20000400000 */
[----:B------:R-:W-:-:S03]  /*03f0*/  FMUL R18, R18, 256 ;  /* 0x4380000012127820 */ /* 0x000fc60000400000 */
[----:B------:R-:W1:Y:S08]  /*0400*/  F2I.U32.TRUNC.NTZ R7, R0 ;  /* 0x0000000000077305 */ /* 0x000e70000020f000 */
[----:B------:R-:W2:Y:S01]  /*0410*/  F2I.U32.TRUNC.NTZ R5, R18 ;  /* 0x0000001200057305 */ /* 0x000ea2000020f000 */
[----:B0-----:R-:W-:-:S05]  /*0420*/  IMAD.WIDE R16, R16, 0x3, R2 ;  /* 0x0000000310107825 */ /* 0x001fca00078e0202 */
[----:B-1----:R-:W-:Y:S04]  /*0430*/  STG.E.U8 desc[UR36][R16.64], R7 ;  /* 0x0000000710007986 */ /* 0x002fe8000c101124 */
[----:B--2---:R-:W-:Y:S04]  /*0440*/  STG.E.U8 desc[UR36][R16.64+0x1], R5 ;  /* 0x0000010510007986 */ /* 0x004fe8000c101124 */
[----:B------:R-:W-:Y:S01]  /*0450*/  STG.E.U8 desc[UR36][R16.64+0x2], RZ ;  /* 0x000002ff10007986 */ /* 0x000fe2000c101124 */
[----:B------:R-:W-:Y:S05]  /*0460*/  EXIT ;  /* 0x000000000000794d */ /* 0x000fea0003800000 */
        .weak           $__internal_0_$__cuda_sm3x_div_rn_noftz_f32_slowpath
        .type           $__internal_0_$__cuda_sm3x_div_rn_noftz_f32_slowpath,@function
        .size           $__internal_0_$__cuda_sm3x_div_rn_noftz_f32_slowpath,(.L_x_13 - $__internal_0_$__cuda_sm3x_div_rn_noftz_f32_slowpath)
$__internal_0_$__cuda_sm3x_div_rn_noftz_f32_slowpath:
[--C-:B------:R-:W-:Y:S02]  /*0470*/  SHF.R.U32.HI R5, RZ, 0x17, R3.reuse ;  /* 0x00000017ff057819 */ /* 0x100fe40000011603 */
[----:B------:R-:W-:Y:S02]  /*0480*/  SHF.R.U32.HI R4, RZ, 0x17, R0 ;  /* 0x00000017ff047819 */ /* 0x000fe40000011600 */
[----:B------:R-:W-:Y:S01]  /*0490*/  LOP3.LUT R10, R5, 0xff, RZ, 0xc0, !PT ;  /* 0x000000ff050a7812 */ /* 0x000fe200078ec0ff */
[----:B------:R-:W-:Y:S01]  /*04a0*/  IMAD.MOV.U32 R5, RZ, RZ, R3 ;  /* 0x000000ffff057224 */ /* 0x000fe200078e0003 */
[----:B------:R-:W-:-:S03]  /*04b0*/  LOP3.LUT R8, R4, 0xff, RZ, 0xc0, !PT ;  /* 0x000000ff04087812 */ /* 0x000fc600078ec0ff */
[----:B------:R-:W-:Y:S01]  /*04c0*/  VIADD R7, R10, 0xffffffff ;  /* 0xffffffff0a077836 */ /* 0x000fe20000000000 */
[----:B------:R-:W-:-:S04]  /*04d0*/  IADD3 R6, PT, PT, R8, -0x1, RZ ;  /* 0xffffffff08067810 */ /* 0x000fc80007ffe0ff */
[----:B------:R-:W-:-:S04]  /*04e0*/  ISETP.GT.U32.AND P0, PT, R7, 0xfd, PT ;  /* 0x000000fd0700780c */ /* 0x000fc80003f04070 */
[----:B------:R-:W-:-:S13]  /*04f0*/  ISETP.GT.U32.OR P0, PT, R6, 0xfd, P0 ;  /* 0x000000fd0600780c */ /* 0x000fda0000704470 */
[----:B------:R-:W-:Y:S01]  /*0500*/  @!P0 IMAD.MOV.U32 R4, RZ, RZ, RZ ;  /* 0x000000ffff048224 */ /* 0x000fe200078e00ff */
[----:B------:R-:W-:Y:S06]  /*0510*/  @!P0 BRA `(.L_x_4) ;  /* 0x00000000005c8947 */ /* 0x000fec0003800000 */
[----:B------:R-:W-:Y:S02]  /*0520*/  FSETP.GTU.FTZ.AND P0, PT, |R0|, +INF , PT ;  /* 0x7f8000000000780b */ /* 0x000fe40003f1c200 */
[----:B------:R-:W-:-:S04]  /*0530*/  FSETP.GTU.FTZ.AND P1, PT, |R3|, +INF , PT ;  /* 0x7f8000000300780b */ /* 0x000fc80003f3c200 */
[----:B------:R-:W-:-:S13]  /*0540*/  PLOP3.LUT P0, PT, P0, P1, PT, 0xf8, 0x8f ;  /* 0x00000000008f781c */ /* 0x000fda0000703f70 */
[----:B------:R-:W-:Y:S05]  /*0550*/  @P0 BRA `(.L_x_5) ;  /* 0x0000000400440947 */ /* 0x000fea0003800000 */
[----:B------:R-:W-:-:S13]  /*0560*/  LOP3.LUT P0, RZ, R5, 0x7fffffff, R0, 0xc8, !PT ;  /* 0x7fffffff05ff7812 */ /* 0x000fda000780c800 */
[----:B------:R-:W-:Y:S05]  /*0570*/  @!P0 BRA `(.L_x_6) ;  /* 0x0000000400348947 */ /* 0x000fea0003800000 */
[C---:B------:R-:W-:Y:S02]  /*0580*/  FSETP.NEU.FTZ.AND P2, PT, |R0|.reuse, +INF , PT ;  /* 0x7f8000000000780b */ /* 0x040fe40003f5d200 */
[----:B------:R-:W-:Y:S02]  /*0590*/  FSETP.NEU.FTZ.AND P1, PT, |R3|, +INF , PT ;  /* 0x7f8000000300780b */ /* 0x000fe40003f3d200 */
[----:B------:R-:W-:-:S11]  /*05a0*/  FSETP.NEU.FTZ.AND P0, PT, |R0|, +INF , PT ;  /* 0x7f8000000000780b */ /* 0x000fd60003f1d200 */
[----:B------:R-:W-:Y:S05]  /*05b0*/  @!P1 BRA !P2, `(.L_x_6) ;  /* 0x0000000400249947 */ /* 0x000fea0005000000 */
[----:B------:R-:W-:-:S04]  /*05c0*/  LOP3.LUT P2, RZ, R0, 0x7fffffff, RZ, 0xc0, !PT ;  /* 0x7fffffff00ff7812 */ /* 0x000fc8000784c0ff */
[----:B------:R-:W-:-:S13]  /*05d0*/  PLOP3.LUT P1, PT, P1, P2, PT, 0x2f, 0xf2 ;  /* 0x0000000000f2781c */ /* 0x000fda0000f24577 */
[----:B------:R-:W-:Y:S05]  /*05e0*/  @P1 BRA `(.L_x_7) ;  /* 0x0000000400101947 */ /* 0x000fea0003800000 */
[----:B------:R-:W-:-:S04]  /*05f0*/  LOP3.LUT P1, RZ, R5, 0x7fffffff, RZ, 0xc0, !PT ;  /* 0x7fffffff05ff7812 */ /* 0x000fc8000782c0ff */
[----:B------:R-:W-:-:S13]  /*0600*/  PLOP3.LUT P0, PT, P0, P1, PT, 0x2f, 0xf2 ;  /* 0x0000000000f2781c */ /* 0x000fda0000702577 */
[----:B------:R-:W-:Y:S05]  /*0610*/  @P0 BRA `(.L_x_8) ;  /* 0x0000000000f80947 */ /* 0x000fea0003800000 */
[----:B------:R-:W-:Y:S02]  /*0620*/  ISETP.GE.AND P0, PT, R6, RZ, PT ;  /* 0x000000ff0600720c */ /* 0x000fe40003f06270 */
[----:B------:R-:W-:-:S11]  /*0630*/  ISETP.GE.AND P1, PT, R7, RZ, PT ;  /* 0x000000ff0700720c */ /* 0x000fd60003f26270 */
[----:B------:R-:W-:Y:S02]  /*0640*/  @P0 IMAD.MOV.U32 R4, RZ, RZ, RZ ;  /* 0x000000ffff040224 */ /* 0x000fe400078e00ff */
[----:B------:R-:W-:Y:S01]  /*0650*/  @!P0 FFMA R0, R0, 1.84467440737095516160e+19, RZ ;  /* 0x5f80000000008823 */ /* 0x000fe200000000ff */
[----:B------:R-:W-:Y:S02]  /*0660*/  @!P0 IMAD.MOV.U32 R4, RZ, RZ, -0x40 ;  /* 0xffffffc0ff048424 */ /* 0x000fe400078e00ff */
[----:B------:R-:W-:Y:S02]  /*0670*/  @!P1 FFMA R5, R3, 1.84467440737095516160e+19, RZ ;  /* 0x5f80000003059823 */ /* 0x000fe400000000ff */
[----:B------:R-:W-:-:S07]  /*0680*/  @!P1 VIADD R4, R4, 0x40 ;  /* 0x0000004004049836 */ /* 0x000fce0000000000 */
.L_x_4:
[----:B------:R-:W-:-:S04]  /*0690*/  LEA R6, R10, 0xc0800000, 0x17 ;  /* 0xc08000000a067811 */ /* 0x000fc800078eb8ff */
[----:B------:R-:W-:Y:S01]  /*06a0*/  IADD3 R6, PT, PT, -R6, R5, RZ ;  /* 0x0000000506067210 */ /* 0x000fe20007ffe1ff */
[----:B------:R-:W-:-:S03]  /*06b0*/  VIADD R5, R8, 0xffffff81 ;  /* 0xffffff8108057836 */ /* 0x000fc60000000000 */
[----:B------:R-:W0:Y:S01]  /*06c0*/  MUFU.RCP R7, R6 ;  /* 0x0000000600077308 */ /* 0x000e220000001000 */
[----:B------:R-:W-:Y:S01]  /*06d0*/  FADD.FTZ R9, -R6, -RZ ;  /* 0x800000ff06097221 */ /* 0x000fe20000010100 */
[----:B------:R-:W-:-:S03]  /*06e0*/  IMAD R0, R5, -0x800000, R0 ;  /* 0xff80000005007824 */ /* 0x000fc600078e0200 */
[----:B0-----:R-:W-:-:S04]  /*06f0*/  FFMA R8, R7, R9, 1 ;  /* 0x3f80000007087423 */ /* 0x001fc80000000009 */
[----:B------:R-:W-:-:S04]  /*0700*/  FFMA R12, R7, R8, R7 ;  /* 0x00000008070c7223 */ /* 0x000fc80000000007 */
[----:B------:R-:W-:-:S04]  /*0710*/  FFMA R7, R0, R12, RZ ;  /* 0x0000000c00077223 */ /* 0x000fc800000000ff */
[----:B------:R-:W-:-:S04]  /*0720*/  FFMA R8, R9, R7, R0 ;  /* 0x0000000709087223 */ /* 0x000fc80000000000 */
[----:B------:R-:W-:Y:S01]  /*0730*/  FFMA R11, R12, R8, R7 ;  /* 0x000000080c0b7223 */ /* 0x000fe20000000007 */
[----:B------:R-:W-:-:S03]  /*0740*/  IADD3 R7, PT, PT, R5, 0x7f, -R10 ;  /* 0x0000007f05077810 */ /* 0x000fc60007ffe80a */
[----:B------:R-:W-:Y:S02]  /*0750*/  FFMA R8, R9, R11, R0 ;  /* 0x0000000b09087223 */ /* 0x000fe40000000000 */
[----:B------:R-:W-:Y:S02]  /*0760*/  IMAD.IADD R7, R7, 0x1, R4 ;  /* 0x0000000107077824 */ /* 0x000fe400078e0204 */
[----:B------:R-:W-:-:S05]  /*0770*/  FFMA R0, R12, R8, R11 ;  /* 0x000000080c007223 */ /* 0x000fca000000000b */
[----:B------:R-:W-:-:S04]  /*0780*/  SHF.R.U32.HI R5, RZ, 0x17, R0 ;  /* 0x00000017ff057819 */ /* 0x000fc80000011600 */
[----:B------:R-:W-:-:S05]  /*0790*/  LOP3.LUT R5, R5, 0xff, RZ, 0xc0, !PT ;  /* 0x000000ff05057812 */ /* 0x000fca00078ec0ff */
[----:B------:R-:W-:-:S04]  /*07a0*/  IMAD.IADD R9, R5, 0x1, R7 ;  /* 0x0000000105097824 */ /* 0x000fc800078e0207 */
[----:B------:R-:W-:-:S05]  /*07b0*/  VIADD R4, R9, 0xffffffff ;  /* 0xffffffff09047836 */ /* 0x000fca0000000000 */
[----:B------:R-:W-:-:S13]  /*07c0*/  ISETP.GE.U32.AND P0, PT, R4, 0xfe, PT ;  /* 0x000000fe0400780c */ /* 0x000fda0003f06070 */
[----:B------:R-:W-:Y:S05]  /*07d0*/  @!P0 BRA `(.L_x_9) ;  /* 0x0000000000808947 */ /* 0x000fea0003800000 */
[----:B------:R-:W-:-:S13]  /*07e0*/  ISETP.GT.AND P0, PT, R9, 0xfe, PT ;  /* 0x000000fe0900780c */ /* 0x000fda0003f04270 */
[----:B------:R-:W-:Y:S05]  /*07f0*/  @P0 BRA `(.L_x_10) ;  /* 0x00000000006c0947 */ /* 0x000fea0003800000 */
[----:B------:R-:W-:-:S13]  /*0800*/  ISETP.GE.AND P0, PT, R9, 0x1, PT ;  /* 0x000000010900780c */ /* 0x000fda0003f06270 */
[----:B------:R-:W-:Y:S05]  /*0810*/  @P0 BRA `(.L_x_11) ;  /* 0x0000000000980947 */ /* 0x000fea0003800000 */
[----:B------:R-:W-:Y:S02]  /*0820*/  ISETP.GE.AND P0, PT, R9, -0x18, PT ;  /* 0xffffffe80900780c */ /* 0x000fe40003f06270 */
[----:B------:R-:W-:-:S11]  /*0830*/  LOP3.LUT R0, R0, 0x80000000, RZ, 0xc0, !PT ;  /* 0x8000000000007812 */ /* 0x000fd600078ec0ff */
[----:B------:R-:W-:Y:S05]  /*0840*/  @!P0 BRA `(.L_x_11) ;  /* 0x00000000008c8947 */ /* 0x000fea0003800000 */
[CCC-:B------:R-:W-:Y:S01]  /*0850*/  FFMA.RZ R4, R12.reuse, R8.reuse, R11.reuse ;  /* 0x000000080c047223 */ /* 0x1c0fe2000000c00b */
[C---:B------:R-:W-:Y:S02]  /*0860*/  VIADD R7, R9.reuse, 0x20 ;  /* 0x0000002009077836 */ /* 0x040fe40000000000 */
[-CC-:B------:R-:W-:Y:S01]  /*0870*/  FFMA.RM R5, R12, R8.reuse, R11.reuse ;  /* 0x000000080c057223 */ /* 0x180fe2000000400b */
[C---:B------:R-:W-:Y:S02]  /*0880*/  ISETP.NE.AND P2, PT, R9.reuse, RZ, PT ;  /* 0x000000ff0900720c */ /* 0x040fe40003f45270 */
[----:B------:R-:W-:Y:S01]  /*0890*/  LOP3.LUT R6, R4, 0x7fffff, RZ, 0xc0, !PT ;  /* 0x007fffff04067812 */ /* 0x000fe200078ec0ff */
[----:B------:R-:W-:Y:S01]  /*08a0*/  FFMA.RP R4, R12, R8, R11 ;  /* 0x000000080c047223 */ /* 0x000fe2000000800b */
[----:B------:R-:W-:Y:S02]  /*08b0*/  ISETP.NE.AND P1, PT, R9, RZ, PT ;  /* 0x000000ff0900720c */ /* 0x000fe40003f25270 */
[----:B------:R-:W-:-:S02]  /*08c0*/  LOP3.LUT R6, R6, 0x800000, RZ, 0xfc, !PT ;  /* 0x0080000006067812 */ /* 0x000fc400078efcff */
[----:B------:R-:W-:Y:S02]  /*08d0*/  IADD3 R8, PT, PT, -R9, RZ, RZ ;  /* 0x000000ff09087210 */ /* 0x000fe40007ffe1ff */
[----:B------:R-:W-:Y:S02]  /*08e0*/  SHF.L.U32 R7, R6, R7, RZ ;  /* 0x0000000706077219 */ /* 0x000fe400000006ff */
[----:B------:R-:W-:Y:S02]  /*08f0*/  FSETP.NEU.FTZ.AND P0, PT, R4, R5, PT ;  /* 0x000000050400720b */ /* 0x000fe40003f1d000 */
[----:B------:R-:W-:Y:S02]  /*0900*/  SEL R5, R8, RZ, P2 ;  /* 0x000000ff08057207 */ /* 0x000fe40001000000 */
[----:B------:R-:W-:Y:S02]  /*0910*/  ISETP.NE.AND P1, PT, R7, RZ, P1 ;  /* 0x000000ff0700720c */ /* 0x000fe40000f25270 */
[----:B------:R-:W-:-:S02]  /*0920*/  SHF.R.U32.HI R5, RZ, R5, R6 ;  /* 0x00000005ff057219 */ /* 0x000fc40000011606 */
[----:B------:R-:W-:Y:S02]  /*0930*/  PLOP3.LUT P0, PT, P0, P1, PT, 0xf8, 0x8f ;  /* 0x00000000008f781c */ /* 0x000fe40000703f70 */
[----:B------:R-:W-:Y:S02]  /*0940*/  SHF.R.U32.HI R7, RZ, 0x1, R5 ;  /* 0x00000001ff077819 */ /* 0x000fe40000011605 */
[----:B------:R-:W-:-:S04]  /*0950*/  SEL R4, RZ, 0x1, !P0 ;  /* 0x00000001ff047807 */ /* 0x000fc80004000000 */
[----:B------:R-:W-:-:S04]  /*0960*/  LOP3.LUT R4, R4, 0x1, R7, 0xf8, !PT ;  /* 0x0000000104047812 */ /* 0x000fc800078ef807 */
[----:B------:R-:W-:-:S05]  /*0970*/  LOP3.LUT R4, R4, R5, RZ, 0xc0, !PT ;  /* 0x0000000504047212 */ /* 0x000fca00078ec0ff */
[----:B------:R-:W-:-:S05]  /*0980*/  IMAD.IADD R7, R7, 0x1, R4 ;  /* 0x0000000107077824 */ /* 0x000fca00078e0204 */
[----:B------:R-:W-:Y:S01]  /*0990*/  LOP3.LUT R0, R7, R0, RZ, 0xfc, !PT ;  /* 0x0000000007007212 */ /* 0x000fe200078efcff */
[----:B------:R-:W-:Y:S06]  /*09a0*/  BRA `(.L_x_11) ;  /* 0x0000000000347947 */ /* 0x000fec0003800000 */
.L_x_10:
[----:B------:R-:W-:-:S04]  /*09b0*/  LOP3.LUT R0, R0, 0x80000000, RZ, 0xc0, !PT ;  /* 0x8000000000007812 */ /* 0x000fc800078ec0ff */
[----:B------:R-:W-:Y:S01]  /*09c0*/  LOP3.LUT R0, R0, 0x7f800000, RZ, 0xfc, !PT ;  /* 0x7f80000000007812 */ /* 0x000fe200078efcff */
[----:B------:R-:W-:Y:S06]  /*09d0*/  BRA `(.L_x_11) ;  /* 0x0000000000287947 */ /* 0x000fec0003800000 */
.L_x_9:
[----:B------:R-:W-:Y:S01]  /*09e0*/  IMAD R0, R7, 0x800000, R0 ;  /* 0x0080000007007824 */ /* 0x000fe200078e0200 */
[----:B------:R-:W-:Y:S06]  /*09f0*/  BRA `(.L_x_11) ;  /* 0x0000000000207947 */ /* 0x000fec0003800000 */
.L_x_8:
[----:B------:R-:W-:-:S04]  /*0a00*/  LOP3.LUT R0, R5, 0x80000000, R0, 0x48, !PT ;  /* 0x8000000005007812 */ /* 0x000fc800078e4800 */
[----:B------:R-:W-:Y:S01]  /*0a10*/  LOP3.LUT R0, R0, 0x7f800000, RZ, 0xfc, !PT ;  /* 0x7f80000000007812 */ /* 0x000fe200078efcff */
[----:B------:R-:W-:Y:S06]  /*0a20*/  BRA `(.L_x_11) ;  /* 0x0000000000147947 */ /* 0x000fec0003800000 */
.L_x_7:
[----:B------:R-:W-:Y:S01]  /*0a30*/  LOP3.LUT R0, R5, 0x80000000, R0, 0x48, !PT ;  /* 0x8000000005007812 */ /* 0x000fe200078e4800 */
[----:B------:R-:W-:Y:S06]  /*0a40*/  BRA `(.L_x_11) ;  /* 0x00000000000c7947 */ /* 0x000fec0003800000 */
.L_x_6:
[----:B------:R-:W0:Y:S01]  /*0a50*/  MUFU.RSQ R0, -QNAN ;  /* 0xffc0000000007908 */ /* 0x000e220000001400 */
[----:B------:R-:W-:Y:S05]  /*0a60*/  BRA `(.L_x_11) ;  /* 0x0000000000047947 */ /* 0x000fea0003800000 */
.L_x_5:
[----:B------:R-:W-:-:S07]  /*0a70*/  FADD.FTZ R0, R0, R3 ;  /* 0x0000000300007221 */ /* 0x000fce0000010000 */
.L_x_11:
[----:B------:R-:W-:Y:S02]  /*0a80*/  IMAD.MOV.U32 R4, RZ, RZ, R2 ;  /* 0x000000ffff047224 */ /* 0x000fe400078e0002 */
[----:B------:R-:W-:-:S04]  /*0a90*/  IMAD.MOV.U32 R5, RZ, RZ, 0x0 ;  /* 0x00000000ff057424 */ /* 0x000fc800078e00ff */
[----:B0-----:R-:W-:Y:S05]  /*0aa0*/  RET.REL.NODEC R4 `(_Z10YourkernelP6uchar3fii) ;  /* 0xfffffff404547950 */ /* 0x001fea0003c3ffff */
.L_x_12:
[----:B------:R-:W-:-:S00]  /*0ab0*/  BRA `(.L_x_12) ;  /* 0xfffffffc00fc7947 */ /* 0x000fc0000383ffff */
[----:B------:R-:W-:-:S00]  /*0ac0*/  NOP ;  /* 0x0000000000007918 */ /* 0x000fc00000000000 */
        /* <DEDUP_REMOVED lines=11> */
.L_x_13:


//--------------------- .nv.global.init           --------------------------
	.section	.nv.global.init,"aw",@progbits
.nv.global.init:
	.type		$str,@object
	.size		$str,($str$1 - $str)
$str:
        /*0000*/ 	.byte	0x6f, 0x66, 0x66, 0x73, 0x65, 0x74, 0x20, 0x3c, 0x20, 0x28, 0x44, 0x49, 0x4d, 0x58, 0x20, 0x2a
        /*0010*/ 	.byte	0x20, 0x44, 0x49, 0x4d, 0x59, 0x29, 0x00
	.type		$str$1,@object
	.size		$str$1,(__unnamed_1 - $str$1)
$str$1:
        /*0017*/ 	.byte	0x2f, 0x74, 0x6d, 0x70, 0x2f, 0x73, 0x61, 0x73, 0x73, 0x5f, 0x63, 0x75, 0x5f, 0x69, 0x76, 0x67
        /*0027*/ 	.byte	0x61, 0x6d, 0x33, 0x6d, 0x5f, 0x2f, 0x6b, 0x2e, 0x63, 0x75, 0x00
	.type		__unnamed_1,@object
	.size		__unnamed_1,(.L_0 - __unnamed_1)
__unnamed_1:
        /*0032*/ 	.byte	0x76, 0x6f, 0x69, 0x64, 0x20, 0x59, 0x6f, 0x75, 0x72, 0x6b, 0x65, 0x72, 0x6e, 0x65, 0x6c, 0x28
        /*0042*/ 	.byte	0x75, 0x63, 0x68, 0x61, 0x72, 0x33, 0x20, 0x2a, 0x2c, 0x20, 0x66, 0x6c, 0x6f, 0x61, 0x74, 0x2c
        /*0052*/ 	.byte	0x20, 0x69, 0x6e, 0x74, 0x2c, 0x20, 0x69, 0x6e, 0x74, 0x29, 0x00
.L_0:


//--------------------- .nv.shared.reserved.0     --------------------------
	.section	.nv.shared.reserved.0,"aw",@nobits
	.weak		__nv_reservedSMEM_offset_0_alias
	.size		__nv_reservedSMEM_offset_0_alias, 0, 64
	.other		__nv_reservedSMEM_offset_0_alias,@"STO_CUDA_RESERVED_SHARED STV_DEFAULT"
__nv_reservedSMEM_offset_0_alias:
	.zero		0
	.zero		64


//--------------------- .nv.constant0._Z10YourkernelP6uchar3fii --------------------------
	.section	.nv.constant0._Z10YourkernelP6uchar3fii,"a",@progbits
	.sectionflags	@""
	.align	4
.nv.constant0._Z10YourkernelP6uchar3fii:
	.zero		916


//--------------------- SYMBOLS --------------------------

	.type		.nv.reservedSmem.offset0,@object
	.size		.nv.reservedSmem.offset0,0x4
	.type		__assertfail,@function
